//
// Generated by NVIDIA NVVM Compiler
//
// Compiler Build ID: CL-36424714
// Cuda compilation tools, release 13.0, V13.0.88
// Based on NVVM 20.0.0
//

.version 9.0
.target sm_100
.address_size 64

	// .globl	_Z12matMulKernelPiS_S_jjj

.visible .entry _Z12matMulKernelPiS_S_jjj(
	.param .u64 .ptr .align 1 _Z12matMulKernelPiS_S_jjj_param_0,
	.param .u64 .ptr .align 1 _Z12matMulKernelPiS_S_jjj_param_1,
	.param .u64 .ptr .align 1 _Z12matMulKernelPiS_S_jjj_param_2,
	.param .u32 _Z12matMulKernelPiS_S_jjj_param_3,
	.param .u32 _Z12matMulKernelPiS_S_jjj_param_4,
	.param .u32 _Z12matMulKernelPiS_S_jjj_param_5
)
{
	.reg .pred 	%p<13>;
	.reg .b32 	%r<158>;
	.reg .b64 	%rd<69>;

	ld.param.u64 	%rd4, [_Z12matMulKernelPiS_S_jjj_param_0];
	ld.param.u64 	%rd5, [_Z12matMulKernelPiS_S_jjj_param_1];
	ld.param.u64 	%rd3, [_Z12matMulKernelPiS_S_jjj_param_2];
	ld.param.u32 	%r58, [_Z12matMulKernelPiS_S_jjj_param_3];
	ld.param.u32 	%r56, [_Z12matMulKernelPiS_S_jjj_param_4];
	ld.param.u32 	%r57, [_Z12matMulKernelPiS_S_jjj_param_5];
	cvta.to.global.u64 	%rd1, %rd5;
	cvta.to.global.u64 	%rd2, %rd4;
	mov.u32 	%r59, %ctaid.y;
	mov.u32 	%r60, %ntid.y;
	mov.u32 	%r61, %tid.y;
	mad.lo.s32 	%r1, %r59, %r60, %r61;
	mov.u32 	%r62, %ctaid.x;
	mov.u32 	%r63, %ntid.x;
	mul.lo.s32 	%r2, %r62, %r63;
	mov.u32 	%r3, %tid.x;
	add.s32 	%r4, %r2, %r3;
	setp.ge.u32 	%p1, %r1, %r58;
	setp.ge.u32 	%p2, %r4, %r57;
	or.pred  	%p3, %p1, %p2;
	@%p3 bra 	$L__BB0_14;
	setp.eq.s32 	%p4, %r56, 0;
	mov.b32 	%r157, 0;
	@%p4 bra 	$L__BB0_13;
	mul.lo.s32 	%r5, %r56, %r1;
	and.b32  	%r6, %r56, 7;
	setp.lt.u32 	%p5, %r56, 8;
	mov.b32 	%r152, 0;
	mov.u32 	%r157, %r152;
	@%p5 bra 	$L__BB0_5;
	and.b32  	%r152, %r56, -8;
	neg.s32 	%r146, %r152;
	add.s32 	%r68, %r3, %r57;
	add.s32 	%r145, %r68, %r2;
	shl.b32 	%r10, %r57, 3;
	shl.b32 	%r69, %r57, 1;
	add.s32 	%r144, %r4, %r69;
	mad.lo.s32 	%r143, %r57, 3, %r4;
	shl.b32 	%r70, %r57, 2;
	add.s32 	%r142, %r4, %r70;
	mad.lo.s32 	%r141, %r57, 5, %r4;
	mad.lo.s32 	%r140, %r57, 6, %r4;
	mad.lo.s32 	%r139, %r57, 7, %r4;
	add.s32 	%r137, %r5, 3;
	mov.b32 	%r157, 0;
	mov.u32 	%r138, %r4;
$L__BB0_4:
	.pragma "nounroll";
	add.s32 	%r71, %r137, -3;
	mul.wide.u32 	%rd6, %r71, 4;
	add.s64 	%rd7, %rd2, %rd6;
	ld.global.u32 	%r72, [%rd7];
	mul.wide.u32 	%rd8, %r138, 4;
	add.s64 	%rd9, %rd1, %rd8;
	ld.global.u32 	%r73, [%rd9];
	mad.lo.s32 	%r74, %r73, %r72, %r157;
	add.s32 	%r75, %r137, -2;
	mul.wide.u32 	%rd10, %r75, 4;
	add.s64 	%rd11, %rd2, %rd10;
	ld.global.u32 	%r76, [%rd11];
	mul.wide.u32 	%rd12, %r145, 4;
	add.s64 	%rd13, %rd1, %rd12;
	ld.global.u32 	%r77, [%rd13];
	mad.lo.s32 	%r78, %r77, %r76, %r74;
	add.s32 	%r79, %r137, -1;
	mul.wide.u32 	%rd14, %r79, 4;
	add.s64 	%rd15, %rd2, %rd14;
	ld.global.u32 	%r80, [%rd15];
	mul.wide.u32 	%rd16, %r144, 4;
	add.s64 	%rd17, %rd1, %rd16;
	ld.global.u32 	%r81, [%rd17];
	mad.lo.s32 	%r82, %r81, %r80, %r78;
	add.s32 	%r83, %r137, 4;
	mul.wide.u32 	%rd18, %r137, 4;
	add.s64 	%rd19, %rd2, %rd18;
	ld.global.u32 	%r84, [%rd19];
	mul.wide.u32 	%rd20, %r143, 4;
	add.s64 	%rd21, %rd1, %rd20;
	ld.global.u32 	%r85, [%rd21];
	mad.lo.s32 	%r86, %r85, %r84, %r82;
	add.s32 	%r87, %r137, 1;
	mul.wide.u32 	%rd22, %r87, 4;
	add.s64 	%rd23, %rd2, %rd22;
	ld.global.u32 	%r88, [%rd23];
	mul.wide.u32 	%rd24, %r142, 4;
	add.s64 	%rd25, %rd1, %rd24;
	ld.global.u32 	%r89, [%rd25];
	mad.lo.s32 	%r90, %r89, %r88, %r86;
	add.s32 	%r91, %r137, 2;
	mul.wide.u32 	%rd26, %r91, 4;
	add.s64 	%rd27, %rd2, %rd26;
	ld.global.u32 	%r92, [%rd27];
	mul.wide.u32 	%rd28, %r141, 4;
	add.s64 	%rd29, %rd1, %rd28;
	ld.global.u32 	%r93, [%rd29];
	mad.lo.s32 	%r94, %r93, %r92, %r90;
	add.s32 	%r95, %r137, 3;
	mul.wide.u32 	%rd30, %r95, 4;
	add.s64 	%rd31, %rd2, %rd30;
	ld.global.u32 	%r96, [%rd31];
	mul.wide.u32 	%rd32, %r140, 4;
	add.s64 	%rd33, %rd1, %rd32;
	ld.global.u32 	%r97, [%rd33];
	mad.lo.s32 	%r98, %r97, %r96, %r94;
	mul.wide.u32 	%rd34, %r83, 4;
	add.s64 	%rd35, %rd2, %rd34;
	ld.global.u32 	%r99, [%rd35];
	mul.wide.u32 	%rd36, %r139, 4;
	add.s64 	%rd37, %rd1, %rd36;
	ld.global.u32 	%r100, [%rd37];
	mad.lo.s32 	%r157, %r100, %r99, %r98;
	add.s32 	%r146, %r146, 8;
	add.s32 	%r145, %r145, %r10;
	add.s32 	%r144, %r144, %r10;
	add.s32 	%r143, %r143, %r10;
	add.s32 	%r142, %r142, %r10;
	add.s32 	%r141, %r141, %r10;
	add.s32 	%r140, %r140, %r10;
	add.s32 	%r139, %r139, %r10;
	add.s32 	%r138, %r138, %r10;
	add.s32 	%r137, %r137, 8;
	setp.ne.s32 	%p6, %r146, 0;
	@%p6 bra 	$L__BB0_4;
$L__BB0_5:
	setp.eq.s32 	%p7, %r6, 0;
	@%p7 bra 	$L__BB0_13;
	and.b32  	%r43, %r56, 3;
	setp.lt.u32 	%p8, %r6, 4;
	@%p8 bra 	$L__BB0_8;
	add.s32 	%r102, %r152, %r5;
	mul.wide.u32 	%rd38, %r102, 4;
	add.s64 	%rd39, %rd2, %rd38;
	ld.global.u32 	%r103, [%rd39];
	mad.lo.s32 	%r104, %r152, %r57, %r4;
	mul.wide.u32 	%rd40, %r104, 4;
	add.s64 	%rd41, %rd1, %rd40;
	ld.global.u32 	%r105, [%rd41];
	mad.lo.s32 	%r106, %r105, %r103, %r157;
	add.s32 	%r107, %r102, 1;
	mul.wide.u32 	%rd42, %r107, 4;
	add.s64 	%rd43, %rd2, %rd42;
	ld.global.u32 	%r108, [%rd43];
	add.s32 	%r109, %r104, %r57;
	mul.wide.u32 	%rd44, %r109, 4;
	add.s64 	%rd45, %rd1, %rd44;
	ld.global.u32 	%r110, [%rd45];
	mad.lo.s32 	%r111, %r110, %r108, %r106;
	add.s32 	%r112, %r102, 2;
	mul.wide.u32 	%rd46, %r112, 4;
	add.s64 	%rd47, %rd2, %rd46;
	ld.global.u32 	%r113, [%rd47];
	add.s32 	%r114, %r109, %r57;
	mul.wide.u32 	%rd48, %r114, 4;
	add.s64 	%rd49, %rd1, %rd48;
	ld.global.u32 	%r115, [%rd49];
	mad.lo.s32 	%r116, %r115, %r113, %r111;
	add.s32 	%r117, %r102, 3;
	mul.wide.u32 	%rd50, %r117, 4;
	add.s64 	%rd51, %rd2, %rd50;
	ld.global.u32 	%r118, [%rd51];
	add.s32 	%r119, %r114, %r57;
	mul.wide.u32 	%rd52, %r119, 4;
	add.s64 	%rd53, %rd1, %rd52;
	ld.global.u32 	%r120, [%rd53];
	mad.lo.s32 	%r157, %r120, %r118, %r116;
	add.s32 	%r152, %r152, 4;
$L__BB0_8:
	setp.eq.s32 	%p9, %r43, 0;
	@%p9 bra 	$L__BB0_13;
	setp.eq.s32 	%p10, %r43, 1;
	@%p10 bra 	$L__BB0_11;
	add.s32 	%r122, %r152, %r5;
	mul.wide.u32 	%rd54, %r122, 4;
	add.s64 	%rd55, %rd2, %rd54;
	ld.global.u32 	%r123, [%rd55];
	mad.lo.s32 	%r124, %r152, %r57, %r4;
	mul.wide.u32 	%rd56, %r124, 4;
	add.s64 	%rd57, %rd1, %rd56;
	ld.global.u32 	%r125, [%rd57];
	mad.lo.s32 	%r126, %r125, %r123, %r157;
	add.s32 	%r127, %r122, 1;
	mul.wide.u32 	%rd58, %r127, 4;
	add.s64 	%rd59, %rd2, %rd58;
	ld.global.u32 	%r128, [%rd59];
	add.s32 	%r129, %r124, %r57;
	mul.wide.u32 	%rd60, %r129, 4;
	add.s64 	%rd61, %rd1, %rd60;
	ld.global.u32 	%r130, [%rd61];
	mad.lo.s32 	%r157, %r130, %r128, %r126;
	add.s32 	%r152, %r152, 2;
$L__BB0_11:
	and.b32  	%r131, %r56, 1;
	setp.eq.b32 	%p11, %r131, 1;
	not.pred 	%p12, %p11;
	@%p12 bra 	$L__BB0_13;
	add.s32 	%r132, %r152, %r5;
	mul.wide.u32 	%rd62, %r132, 4;
	add.s64 	%rd63, %rd2, %rd62;
	ld.global.u32 	%r133, [%rd63];
	mad.lo.s32 	%r134, %r152, %r57, %r4;
	mul.wide.u32 	%rd64, %r134, 4;
	add.s64 	%rd65, %rd1, %rd64;
	ld.global.u32 	%r135, [%rd65];
	mad.lo.s32 	%r157, %r135, %r133, %r157;
$L__BB0_13:
	mad.lo.s32 	%r136, %r57, %r1, %r4;
	cvta.to.global.u64 	%rd66, %rd3;
	mul.wide.u32 	%rd67, %r136, 4;
	add.s64 	%rd68, %rd66, %rd67;
	st.global.u32 	[%rd68], %r157;
$L__BB0_14:
	ret;

}


// ===== COMPILED SASS (sm_100) =====

	.target	sm_100

	.elftype	@"ET_EXEC"


//--------------------- .note.nv.tkinfo           --------------------------
	.section	.note.nv.tkinfo,"",@"SHT_NOTE"
	.sectionflags	@"SHF_NOTE_NV_TKINFO"
	.tkinfo
        /*0018*/ 	.word	0x00000002
        /*0030*/ 	.string	""
        /*0030*/ 	.string	"ptxas"
        /*0030*/ 	.string	"Cuda compilation tools, release 13.0, V13.0.88"
        /*0030*/ 	.string	"Build cuda_13.0.r13.0/compiler.36424714_0"
        /*0030*/ 	.string	"-arch sm_100 -m 64 "



//--------------------- .note.nv.cuinfo           --------------------------
	.section	.note.nv.cuinfo,"",@"SHT_NOTE"
	.sectionflags	@"SHF_NOTE_NV_CUINFO"
        /*0018*/ 	.short	0x0002
        /*001a*/ 	.short	0x0064
        /*001c*/ 	.short	0x0082
	.zero		2


//--------------------- .nv.info                  --------------------------
	.section	.nv.info,"",@"SHT_CUDA_INFO"
	.align	4


	//----- nvinfo : EIATTR_REGCOUNT
	.align		4
        /*0000*/ 	.byte	0x04, 0x2f
        /*0002*/ 	.short	(.L_1 - .L_0)
	.align		4
.L_0:
        /*0004*/ 	.word	index@(_Z12matMulKernelPiS_S_jjj)
        /*0008*/ 	.word	0x00000020


	//----- nvinfo : EIATTR_FRAME_SIZE
	.align		4
.L_1:
        /*000c*/ 	.byte	0x04, 0x11
        /*000e*/ 	.short	(.L_3 - .L_2)
	.align		4
.L_2:
        /*0010*/ 	.word	index@(_Z12matMulKernelPiS_S_jjj)
        /*0014*/ 	.word	0x00000000


	//----- nvinfo : EIATTR_MIN_STACK_SIZE
	.align		4
.L_3:
        /*0018*/ 	.byte	0x04, 0x12
        /*001a*/ 	.short	(.L_5 - .L_4)
	.align		4
.L_4:
        /*001c*/ 	.word	index@(_Z12matMulKernelPiS_S_jjj)
        /*0020*/ 	.word	0x00000000
.L_5:


//--------------------- .nv.compat                --------------------------
	.section	.nv.compat,"",@"SHT_CUDA_COMPAT_INFO"
	.align	4
        /*0000*/ 	.byte	0x02, 0x09, 0x00, 0x00, 0x02, 0x02, 0x01, 0x00, 0x02, 0x05, 0x05, 0x00, 0x03, 0x07, 0x01, 0x01
        /*0010*/ 	.byte	0x02, 0x03, 0x00, 0x00, 0x02, 0x06, 0x01, 0x00, 0x04, 0x0b, 0x08, 0x00, 0x09, 0x00, 0x00, 0x00
        /*0020*/ 	.byte	0x00, 0x00, 0x00, 0x00


//--------------------- .nv.info._Z12matMulKernelPiS_S_jjj --------------------------
	.section	.nv.info._Z12matMulKernelPiS_S_jjj,"",@"SHT_CUDA_INFO"
	.sectionflags	@""
	.align	4


	//----- nvinfo : EIATTR_CUDA_API_VERSION
	.align		4
        /*0000*/ 	.byte	0x04, 0x37
        /*0002*/ 	.short	(.L_7 - .L_6)
.L_6:
        /*0004*/ 	.word	0x00000082


	//----- nvinfo : EIATTR_KPARAM_INFO
	.align		4
.L_7:
        /*0008*/ 	.byte	0x04, 0x17
        /*000a*/ 	.short	(.L_9 - .L_8)
.L_8:
        /*000c*/ 	.word	0x00000000
        /*0010*/ 	.short	0x0005
        /*0012*/ 	.short	0x0020
        /*0014*/ 	.byte	0x00, 0xf0, 0x11, 0x00


	//----- nvinfo : EIATTR_KPARAM_INFO
	.align		4
.L_9:
        /*0018*/ 	.byte	0x04, 0x17
        /*001a*/ 	.short	(.L_11 - .L_10)
.L_10:
        /*001c*/ 	.word	0x00000000
        /*0020*/ 	.short	0x0004
        /*0022*/ 	.short	0x001c
        /*0024*/ 	.byte	0x00, 0xf0, 0x11, 0x00


	//----- nvinfo : EIATTR_KPARAM_INFO
	.align		4
.L_11:
        /*0028*/ 	.byte	0x04, 0x17
        /*002a*/ 	.short	(.L_13 - .L_12)
.L_12:
        /*002c*/ 	.word	0x00000000
        /*0030*/ 	.short	0x0003
        /*0032*/ 	.short	0x0018
        /*0034*/ 	.byte	0x00, 0xf0, 0x11, 0x00


	//----- nvinfo : EIATTR_KPARAM_INFO
	.align		4
.L_13:
        /*0038*/ 	.byte	0x04, 0x17
        /*003a*/ 	.short	(.L_15 - .L_14)
.L_14:
        /*003c*/ 	.word	0x00000000
        /*0040*/ 	.short	0x0002
        /*0042*/ 	.short	0x0010
        /*0044*/ 	.byte	0x00, 0xf5, 0x21, 0x00


	//----- nvinfo : EIATTR_KPARAM_INFO
	.align		4
.L_15:
        /*0048*/ 	.byte	0x04, 0x17
        /*004a*/ 	.short	(.L_17 - .L_16)
.L_16:
        /*004c*/ 	.word	0x00000000
        /*0050*/ 	.short	0x0001
        /*0052*/ 	.short	0x0008
        /*0054*/ 	.byte	0x00, 0xf5, 0x21, 0x00


	//----- nvinfo : EIATTR_KPARAM_INFO
	.align		4
.L_17:
        /*0058*/ 	.byte	0x04, 0x17
        /*005a*/ 	.short	(.L_19 - .L_18)
.L_18:
        /*005c*/ 	.word	0x00000000
        /*0060*/ 	.short	0x0000
        /*0062*/ 	.short	0x0000
        /*0064*/ 	.byte	0x00, 0xf5, 0x21, 0x00


	//----- nvinfo : EIATTR_SPARSE_MMA_MASK
	.align		4
.L_19:
        /*0068*/ 	.byte	0x03, 0x50
        /*006a*/ 	.short	0x0000


	//----- nvinfo : EIATTR_MAXREG_COUNT
	.align		4
        /*006c*/ 	.byte	0x03, 0x1b
        /*006e*/ 	.short	0x00ff


	//----- nvinfo : EIATTR_MERCURY_ISA_VERSION
	.align		4
        /*0070*/ 	.byte	0x03, 0x5f
        /*0072*/ 	.short	0x0101


	//----- nvinfo : EIATTR_VRC_CTA_INIT_COUNT
	.align		4
        /*0074*/ 	.byte	0x02, 0x4a
	.zero		1
	.zero		1


	//----- nvinfo : EIATTR_EXIT_INSTR_OFFSETS
	.align		4
        /*0078*/ 	.byte	0x04, 0x1c
        /*007a*/ 	.short	(.L_21 - .L_20)


	//   ....[0]....
.L_20:
        /*007c*/ 	.word	0x000000e0


	//   ....[1]....
        /*0080*/ 	.word	0x00000a90


	//----- nvinfo : EIATTR_CBANK_PARAM_SIZE
	.align		4
.L_21:
        /*0084*/ 	.byte	0x03, 0x19
        /*0086*/ 	.short	0x0024


	//----- nvinfo : EIATTR_PARAM_CBANK
	.align		4
        /*0088*/ 	.byte	0x04, 0x0a
        /*008a*/ 	.short	(.L_23 - .L_22)
	.align		4
.L_22:
        /*008c*/ 	.word	index@(.nv.constant0._Z12matMulKernelPiS_S_jjj)
        /*0090*/ 	.short	0x0380
        /*0092*/ 	.short	0x0024


	//----- nvinfo : EIATTR_SW_WAR
	.align		4
.L_23:
        /*0094*/ 	.byte	0x04, 0x36
        /*0096*/ 	.short	(.L_25 - .L_24)
.L_24:
        /*0098*/ 	.word	0x00000008
.L_25:


//--------------------- .nv.callgraph             --------------------------
	.section	.nv.callgraph,"",@"SHT_CUDA_CALLGRAPH"
	.align	4
	.sectionentsize	8
	.align		4
        /*0000*/ 	.word	0x00000000
	.align		4
        /*0004*/ 	.word	0xffffffff
	.align		4
        /*0008*/ 	.word	0x00000000
	.align		4
        /*000c*/ 	.word	0xfffffffe
	.align		4
        /*0010*/ 	.word	0x00000000
	.align		4
        /*0014*/ 	.word	0xfffffffd
	.align		4
        /*0018*/ 	.word	0x00000000
	.align		4
        /*001c*/ 	.word	0xfffffffc


//--------------------- .text._Z12matMulKernelPiS_S_jjj --------------------------
	.section	.text._Z12matMulKernelPiS_S_jjj,"ax",@progbits
	.align	128
        .global         _Z12matMulKernelPiS_S_jjj
        .type           _Z12matMulKernelPiS_S_jjj,@function
        .size           _Z12matMulKernelPiS_S_jjj,(.L_x_5 - _Z12matMulKernelPiS_S_jjj)
        .other          _Z12matMulKernelPiS_S_jjj,@"STO_CUDA_ENTRY STV_DEFAULT"
_Z12matMulKernelPiS_S_jjj:
.text._Z12matMulKernelPiS_S_jjj:
[----:B------:R-:W-:Y:S01]  /*0000*/  LDC R1, c[0x0][0x37c] ;  /* 0x0000df00ff017b82 */ /* 0x000fe20000000800 */
[----:B------:R-:W0:Y:S07]  /*0010*/  S2R R7, SR_TID.X ;  /* 0x0000000000077919 */ /* 0x000e2e0000002100 */
[----:B------:R-:W1:Y:S01]  /*0020*/  S2UR UR4, SR_CTAID.X ;  /* 0x00000000000479c3 */ /* 0x000e620000002500 */
[----:B------:R-:W2:Y:S01]  /*0030*/  LDCU UR7, c[0x0][0x398] ;  /* 0x00007300ff0777ac */ /* 0x000ea20008000800 */
[----:B------:R-:W3:Y:S06]  /*0040*/  S2R R5, SR_TID.Y ;  /* 0x0000000000057919 */ /* 0x000eec0000002200 */
[----:B------:R-:W3:Y:S01]  /*0050*/  LDC R2, c[0x0][0x364] ;  /* 0x0000d900ff027b82 */ /* 0x000ee20000000800 */
[----:B------:R-:W1:Y:S07]  /*0060*/  LDCU UR5, c[0x0][0x360] ;  /* 0x00006c00ff0577ac */ /* 0x000e6e0008000800 */
[----:B------:R-:W3:Y:S08]  /*0070*/  S2UR UR6, SR_CTAID.Y ;  /* 0x00000000000679c3 */ /* 0x000ef00000002600 */
[----:B------:R-:W4:Y:S01]  /*0080*/  LDC R0, c[0x0][0x3a0] ;  /* 0x0000e800ff007b82 */ /* 0x000f220000000800 */
[----:B-1----:R-:W-:-:S06]  /*0090*/  UIMAD UR4, UR4, UR5, URZ ;  /* 0x00000005040472a4 */ /* 0x002fcc000f8e02ff */
[----:B0-----:R-:W-:Y:S01]  /*00a0*/  IADD3 R3, PT, PT, R7, UR4, RZ ;  /* 0x0000000407037c10 */ /* 0x001fe2000fffe0ff */
[----:B---3--:R-:W-:-:S03]  /*00b0*/  IMAD R2, R2, UR6, R5 ;  /* 0x0000000602027c24 */ /* 0x008fc6000f8e0205 */
[----:B----4-:R-:W-:-:S04]  /*00c0*/  ISETP.GE.U32.AND P0, PT, R3, R0, PT ;  /* 0x000000000300720c */ /* 0x010fc80003f06070 */
[----:B--2---:R-:W-:-:S13]  /*00d0*/  ISETP.GE.U32.OR P0, PT, R2, UR7, P0 ;  /* 0x0000000702007c0c */ /* 0x004fda0008706470 */
[----:B------:R-:W-:Y:S05]  /*00e0*/  @P0 EXIT ;  /* 0x000000000000094d */ /* 0x000fea0003800000 */
[----:B------:R-:W0:Y:S01]  /*00f0*/  LDC R5, c[0x0][0x39c] ;  /* 0x0000e700ff057b82 */ /* 0x000e220000000800 */
[----:B------:R-:W1:Y:S01]  /*0100*/  LDCU.64 UR6, c[0x0][0x358] ;  /* 0x00006b00ff0677ac */ /* 0x000e620008000a00 */
[----:B------:R-:W-:Y:S01]  /*0110*/  HFMA2 R12, -RZ, RZ, 0, 0 ;  /* 0x00000000ff0c7431 */ /* 0x000fe200000001ff */
[----:B0-----:R-:W-:-:S13]  /*0120*/  ISETP.NE.AND P0, PT, R5, RZ, PT ;  /* 0x000000ff0500720c */ /* 0x001fda0003f05270 */
[----:B-1----:R-:W-:Y:S05]  /*0130*/  @!P0 BRA `(.L_x_0) ;  /* 0x0000000800448947 */ /* 0x002fea0003800000 */
[C---:B------:R-:W-:Y:S02]  /*0140*/  ISETP.GE.U32.AND P1, PT, R5.reuse, 0x8, PT ;  /* 0x000000080500780c */ /* 0x040fe40003f26070 */
[----:B------:R-:W-:Y:S02]  /*0150*/  LOP3.LUT R4, R5, 0x7, RZ, 0xc0, !PT ;  /* 0x0000000705047812 */ /* 0x000fe400078ec0ff */
[----:B------:R-:W-:Y:S02]  /*0160*/  MOV R6, RZ ;  /* 0x000000ff00067202 */ /* 0x000fe40000000f00 */
[----:B------:R-:W-:Y:S02]  /*0170*/  ISETP.NE.AND P0, PT, R4, RZ, PT ;  /* 0x000000ff0400720c */ /* 0x000fe40003f05270 */
[----:B------:R-:W-:-:S05]  /*0180*/  MOV R12, RZ ;  /* 0x000000ff000c7202 */ /* 0x000fca0000000f00 */
[----:B------:R-:W-:Y:S06]  /*0190*/  @!P1 BRA `(.L_x_1) ;  /* 0x0000000400249947 */ /* 0x000fec0003800000 */
[----:B------:R-:W-:Y:S01]  /*01a0*/  LOP3.LUT R6, R5, 0xfffffff8, RZ, 0xc0, !PT ;  /* 0xfffffff805067812 */ /* 0x000fe200078ec0ff */
[C---:B------:R-:W-:Y:S01]  /*01b0*/  IMAD R11, R0.reuse, 0x3, R3 ;  /* 0x00000003000b7824 */ /* 0x040fe200078e0203 */
[C---:B------:R-:W-:Y:S01]  /*01c0*/  IADD3 R7, PT, PT, R0.reuse, UR4, R7 ;  /* 0x0000000400077c10 */ /* 0x040fe2000fffe007 */
[C-C-:B------:R-:W-:Y:S01]  /*01d0*/  IMAD R15, R0.reuse, 0x5, R3.reuse ;  /* 0x00000005000f7824 */ /* 0x140fe200078e0203 */
[CC--:B------:R-:W-:Y:S01]  /*01e0*/  LEA R9, R0.reuse, R3.reuse, 0x1 ;  /* 0x0000000300097211 */ /* 0x0c0fe200078e08ff */
[C-C-:B------:R-:W-:Y:S01]  /*01f0*/  IMAD R25, R0.reuse, 0x6, R3.reuse ;  /* 0x0000000600197824 */ /* 0x140fe200078e0203 */
[C---:B------:R-:W-:Y:S01]  /*0200*/  LEA R13, R0.reuse, R3, 0x2 ;  /* 0x00000003000d7211 */ /* 0x040fe200078e10ff */
[----:B------:R-:W-:Y:S01]  /*0210*/  IMAD R27, R0, 0x7, R3 ;  /* 0x00000007001b7824 */ /* 0x000fe200078e0203 */
[----:B------:R-:W-:Y:S01]  /*0220*/  MOV R12, RZ ;  /* 0x000000ff000c7202 */ /* 0x000fe20000000f00 */
[----:B------:R-:W-:Y:S01]  /*0230*/  IMAD R8, R2, R5, 0x3 ;  /* 0x0000000302087424 */ /* 0x000fe200078e0205 */
[----:B------:R-:W-:-:S02]  /*0240*/  MOV R29, R3 ;  /* 0x00000003001d7202 */ /* 0x000fc40000000f00 */
[----:B------:R-:W-:-:S07]  /*0250*/  IADD3 R10, PT, PT, -R6, RZ, RZ ;  /* 0x000000ff060a7210 */ /* 0x000fce0007ffe1ff */
.L_x_2:
[----:B------:R-:W0:Y:S01]  /*0260*/  LDC.64 R20, c[0x0][0x380] ;  /* 0x0000e000ff147b82 */ /* 0x000e220000000a00 */
[----:B------:R-:W-:-:S07]  /*0270*/  IADD3 R23, PT, PT, R8, -0x3, RZ ;  /* 0xfffffffd08177810 */ /* 0x000fce0007ffe0ff */
[----:B------:R-:W1:Y:S01]  /*0280*/  LDC.64 R16, c[0x0][0x388] ;  /* 0x0000e200ff107b82 */ /* 0x000e620000000a00 */
[----:B0-----:R-:W-:-:S06]  /*0290*/  IMAD.WIDE.U32 R22, R23, 0x4, R20 ;  /* 0x0000000417167825 */ /* 0x001fcc00078e0014 */
[----:B------:R-:W2:Y:S01]  /*02a0*/  LDG.E R23, desc[UR6][R22.64] ;  /* 0x0000000616177981 */ /* 0x000ea2000c1e1900 */
[----:B-1----:R-:W-:-:S06]  /*02b0*/  IMAD.WIDE.U32 R18, R29, 0x4, R16 ;  /* 0x000000041d127825 */ /* 0x002fcc00078e0010 */
[----:B------:R-:W2:Y:S01]  /*02c0*/  LDG.E R18, desc[UR6][R18.64] ;  /* 0x0000000612127981 */ /* 0x000ea2000c1e1900 */
[C---:B------:R-:W-:Y:S02]  /*02d0*/  IADD3 R14, PT, PT, R8.reuse, -0x2, RZ ;  /* 0xfffffffe080e7810 */ /* 0x040fe40007ffe0ff */
[----:B------:R-:W-:Y:S01]  /*02e0*/  IADD3 R24, PT, PT, R8, -0x1, RZ ;  /* 0xffffffff08187810 */ /* 0x000fe20007ffe0ff */
[----:B--2---:R-:W-:Y:S02]  /*02f0*/  IMAD R12, R23, R18, R12 ;  /* 0x00000012170c7224 */ /* 0x004fe400078e020c */
[----:B------:R-:W-:-:S04]  /*0300*/  IMAD.WIDE.U32 R18, R14, 0x4, R20 ;  /* 0x000000040e127825 */ /* 0x000fc800078e0014 */
[----:B------:R-:W-:Y:S01]  /*0310*/  IMAD.WIDE.U32 R22, R7, 0x4, R16 ;  /* 0x0000000407167825 */ /* 0x000fe200078e0010 */
[----:B------:R0:W2:Y:S04]  /*0320*/  LDG.E R14, desc[UR6][R18.64] ;  /* 0x00000006120e7981 */ /* 0x0000a8000c1e1900 */
[----:B------:R1:W2:Y:S01]  /*0330*/  LDG.E R26, desc[UR6][R22.64] ;  /* 0x00000006161a7981 */ /* 0x0002a2000c1e1900 */
[----:B0-----:R-:W-:-:S04]  /*0340*/  IMAD.WIDE.U32 R18, R24, 0x4, R20 ;  /* 0x0000000418127825 */ /* 0x001fc800078e0014 */
[----:B-1----:R-:W-:Y:S01]  /*0350*/  IMAD.WIDE.U32 R22, R9, 0x4, R16 ;  /* 0x0000000409167825 */ /* 0x002fe200078e0010 */
[----:B------:R0:W3:Y:S04]  /*0360*/  LDG.E R24, desc[UR6][R18.64] ;  /* 0x0000000612187981 */ /* 0x0000e8000c1e1900 */
[----:B------:R1:W3:Y:S01]  /*0370*/  LDG.E R28, desc[UR6][R22.64] ;  /* 0x00000006161c7981 */ /* 0x0002e2000c1e1900 */
[----:B0-----:R-:W-:-:S04]  /*0380*/  IMAD.WIDE.U32 R18, R8, 0x4, R20 ;  /* 0x0000000408127825 */ /* 0x001fc800078e0014 */
[----:B-1----:R-:W-:-:S04]  /*0390*/  IMAD.WIDE.U32 R22, R11, 0x4, R16 ;  /* 0x000000040b167825 */ /* 0x002fc800078e0010 */
[----:B--2---:R-:W-:Y:S02]  /*03a0*/  IMAD R12, R14, R26, R12 ;  /* 0x0000001a0e0c7224 */ /* 0x004fe400078e020c */
[----:B------:R-:W2:Y:S04]  /*03b0*/  LDG.E R14, desc[UR6][R18.64] ;  /* 0x00000006120e7981 */ /* 0x000ea8000c1e1900 */
[----:B------:R0:W2:Y:S01]  /*03c0*/  LDG.E R26, desc[UR6][R22.64] ;  /* 0x00000006161a7981 */ /* 0x0000a2000c1e1900 */
[----:B---3--:R-:W-:Y:S01]  /*03d0*/  IMAD R12, R24, R28, R12 ;  /* 0x0000001c180c7224 */ /* 0x008fe200078e020c */
[----:B------:R-:W-:Y:S01]  /*03e0*/  IADD3 R24, PT, PT, R8, 0x1, RZ ;  /* 0x0000000108187810 */ /* 0x000fe20007ffe0ff */
[----:B0-----:R-:W-:-:S04]  /*03f0*/  IMAD.WIDE.U32 R22, R13, 0x4, R16 ;  /* 0x000000040d167825 */ /* 0x001fc800078e0010 */
[----:B------:R-:W-:Y:S01]  /*0400*/  IMAD.WIDE.U32 R18, R24, 0x4, R20 ;  /* 0x0000000418127825 */ /* 0x000fe200078e0014 */
[----:B------:R-:W3:Y:S04]  /*0410*/  LDG.E R28, desc[UR6][R22.64] ;  /* 0x00000006161c7981 */ /* 0x000ee8000c1e1900 */
[----:B------:R0:W3:Y:S01]  /*0420*/  LDG.E R24, desc[UR6][R18.64] ;  /* 0x0000000612187981 */ /* 0x0000e2000c1e1900 */
[----:B--2---:R-:W-:Y:S01]  /*0430*/  IMAD R12, R14, R26, R12 ;  /* 0x0000001a0e0c7224 */ /* 0x004fe200078e020c */
[C---:B------:R-:W-:Y:S02]  /*0440*/  IADD3 R26, PT, PT, R8.reuse, 0x3, RZ ;  /* 0x00000003081a7810 */ /* 0x040fe40007ffe0ff */
[----:B------:R-:W-:-:S03]  /*0450*/  IADD3 R14, PT, PT, R8, 0x2, RZ ;  /* 0x00000002080e7810 */ /* 0x000fc60007ffe0ff */
[----:B0-----:R-:W-:Y:S01]  /*0460*/  IMAD.WIDE.U32 R18, R26, 0x4, R20 ;  /* 0x000000041a127825 */ /* 0x001fe200078e0014 */
[----:B------:R-:W-:-:S03]  /*0470*/  IADD3 R26, PT, PT, R8, 0x4, RZ ;  /* 0x00000004081a7810 */ /* 0x000fc60007ffe0ff */
[--C-:B------:R-:W-:Y:S02]  /*0480*/  IMAD.WIDE.U32 R22, R14, 0x4, R20.reuse ;  /* 0x000000040e167825 */ /* 0x100fe400078e0014 */
[----:B------:R0:W2:Y:S02]  /*0490*/  LDG.E R14, desc[UR6][R18.64] ;  /* 0x00000006120e7981 */ /* 0x0000a4000c1e1900 */
[----:B------:R-:W-:-:S04]  /*04a0*/  IMAD.WIDE.U32 R20, R26, 0x4, R20 ;  /* 0x000000041a147825 */ /* 0x000fc800078e0014 */
[----:B---3--:R-:W-:Y:S02]  /*04b0*/  IMAD R12, R24, R28, R12 ;  /* 0x0000001c180c7224 */ /* 0x008fe400078e020c */
[----:B------:R-:W3:Y:S01]  /*04c0*/  LDG.E R21, desc[UR6][R20.64] ;  /* 0x0000000614157981 */ /* 0x000ee2000c1e1900 */
[----:B0-----:R-:W-:-:S03]  /*04d0*/  IMAD.WIDE.U32 R18, R15, 0x4, R16 ;  /* 0x000000040f127825 */ /* 0x001fc600078e0010 */
[----:B------:R0:W4:Y:S04]  /*04e0*/  LDG.E R24, desc[UR6][R22.64] ;  /* 0x0000000616187981 */ /* 0x000128000c1e1900 */
[----:B------:R-:W4:Y:S01]  /*04f0*/  LDG.E R26, desc[UR6][R18.64] ;  /* 0x00000006121a7981 */ /* 0x000f22000c1e1900 */
[----:B0-----:R-:W-:-:S04]  /*0500*/  IMAD.WIDE.U32 R22, R25, 0x4, R16 ;  /* 0x0000000419167825 */ /* 0x001fc800078e0010 */
[----:B------:R-:W-:Y:S01]  /*0510*/  IMAD.WIDE.U32 R16, R27, 0x4, R16 ;  /* 0x000000041b107825 */ /* 0x000fe200078e0010 */
[----:B------:R-:W2:Y:S05]  /*0520*/  LDG.E R28, desc[UR6][R22.64] ;  /* 0x00000006161c7981 */ /* 0x000eaa000c1e1900 */
[----:B------:R-:W3:Y:S01]  /*0530*/  LDG.E R16, desc[UR6][R16.64] ;  /* 0x0000000610107981 */ /* 0x000ee2000c1e1900 */
[----:B------:R-:W-:-:S04]  /*0540*/  IADD3 R10, PT, PT, R10, 0x8, RZ ;  /* 0x000000080a0a7810 */ /* 0x000fc80007ffe0ff */
[----:B------:R-:W-:Y:S02]  /*0550*/  ISETP.NE.AND P1, PT, R10, RZ, PT ;  /* 0x000000ff0a00720c */ /* 0x000fe40003f25270 */
[----:B------:R-:W-:Y:S02]  /*0560*/  IADD3 R8, PT, PT, R8, 0x8, RZ ;  /* 0x0000000808087810 */ /* 0x000fe40007ffe0ff */
[C---:B------:R-:W-:Y:S02]  /*0570*/  LEA R7, R0.reuse, R7, 0x3 ;  /* 0x0000000700077211 */ /* 0x040fe400078e18ff */
[C---:B------:R-:W-:Y:S02]  /*0580*/  LEA R9, R0.reuse, R9, 0x3 ;  /* 0x0000000900097211 */ /* 0x040fe400078e18ff */
[C---:B------:R-:W-:Y:S02]  /*0590*/  LEA R11, R0.reuse, R11, 0x3 ;  /* 0x0000000b000b7211 */ /* 0x040fe400078e18ff */
[----:B------:R-:W-:-:S02]  /*05a0*/  LEA R13, R0, R13, 0x3 ;  /* 0x0000000d000d7211 */ /* 0x000fc400078e18ff */
[C---:B------:R-:W-:Y:S02]  /*05b0*/  LEA R15, R0.reuse, R15, 0x3 ;  /* 0x0000000f000f7211 */ /* 0x040fe400078e18ff */
[C---:B------:R-:W-:Y:S02]  /*05c0*/  LEA R25, R0.reuse, R25, 0x3 ;  /* 0x0000001900197211 */ /* 0x040fe400078e18ff */
[C---:B------:R-:W-:Y:S02]  /*05d0*/  LEA R27, R0.reuse, R27, 0x3 ;  /* 0x0000001b001b7211 */ /* 0x040fe400078e18ff */
[----:B------:R-:W-:Y:S01]  /*05e0*/  LEA R29, R0, R29, 0x3 ;  /* 0x0000001d001d7211 */ /* 0x000fe200078e18ff */
[----:B----4-:R-:W-:-:S04]  /*05f0*/  IMAD R12, R24, R26, R12 ;  /* 0x0000001a180c7224 */ /* 0x010fc800078e020c */
[----:B--2---:R-:W-:-:S04]  /*0600*/  IMAD R12, R14, R28, R12 ;  /* 0x0000001c0e0c7224 */ /* 0x004fc800078e020c */
[----:B---3--:R-:W-:Y:S01]  /*0610*/  IMAD R12, R21, R16, R12 ;  /* 0x00000010150c7224 */ /* 0x008fe200078e020c */
[----:B------:R-:W-:Y:S06]  /*0620*/  @P1 BRA `(.L_x_2) ;  /* 0xfffffffc000c1947 */ /* 0x000fec000383ffff */
.L_x_1:
[----:B------:R-:W-:Y:S05]  /*0630*/  @!P0 BRA `(.L_x_0) ;  /* 0x0000000400048947 */ /* 0x000fea0003800000 */
[----:B------:R-:W-:Y:S02]  /*0640*/  ISETP.GE.U32.AND P0, PT, R4, 0x4, PT ;  /* 0x000000040400780c */ /* 0x000fe40003f06070 */
[----:B------:R-:W-:-:S04]  /*0650*/  LOP3.LUT R13, R5, 0x3, RZ, 0xc0, !PT ;  /* 0x00000003050d7812 */ /* 0x000fc800078ec0ff */
[----:B------:R-:W-:-:S07]  /*0660*/  ISETP.NE.AND P1, PT, R13, RZ, PT ;  /* 0x000000ff0d00720c */ /* 0x000fce0003f25270 */
[----:B------:R-:W-:Y:S06]  /*0670*/  @!P0 BRA `(.L_x_3) ;  /* 0x00000000007c8947 */ /* 0x000fec0003800000 */
[----:B------:R-:W0:Y:S01]  /*0680*/  LDC.64 R8, c[0x0][0x388] ;  /* 0x0000e200ff087b82 */ /* 0x000e220000000a00 */
[----:B------:R-:W-:Y:S02]  /*0690*/  IMAD R15, R2, R5, R6 ;  /* 0x00000005020f7224 */ /* 0x000fe400078e0206 */
[----:B------:R-:W-:-:S03]  /*06a0*/  IMAD R17, R6, R0, R3 ;  /* 0x0000000006117224 */ /* 0x000fc600078e0203 */
[C---:B------:R-:W-:Y:S02]  /*06b0*/  IADD3 R23, PT, PT, R15.reuse, 0x1, RZ ;  /* 0x000000010f177810 */ /* 0x040fe40007ffe0ff */
[----:B------:R-:W1:Y:S01]  /*06c0*/  LDC.64 R10, c[0x0][0x380] ;  /* 0x0000e000ff0a7b82 */ /* 0x000e620000000a00 */
[C---:B------:R-:W-:Y:S02]  /*06d0*/  IADD3 R27, PT, PT, R15.reuse, 0x2, RZ ;  /* 0x000000020f1b7810 */ /* 0x040fe40007ffe0ff */
[----:B------:R-:W-:Y:S01]  /*06e0*/  IADD3 R4, PT, PT, R15, 0x3, RZ ;  /* 0x000000030f047810 */ /* 0x000fe20007ffe0ff */
[C---:B0-----:R-:W-:Y:S01]  /*06f0*/  IMAD.WIDE.U32 R20, R17.reuse, 0x4, R8 ;  /* 0x0000000411147825 */ /* 0x041fe200078e0008 */
[----:B------:R-:W-:-:S04]  /*0700*/  IADD3 R17, PT, PT, R17, R0, RZ ;  /* 0x0000000011117210 */ /* 0x000fc80007ffe0ff */
[-C--:B------:R-:W-:Y:S01]  /*0710*/  IADD3 R29, PT, PT, R17, R0.reuse, RZ ;  /* 0x00000000111d7210 */ /* 0x080fe20007ffe0ff */
[--C-:B-1----:R-:W-:Y:S01]  /*0720*/  IMAD.WIDE.U32 R24, R15, 0x4, R10.reuse ;  /* 0x000000040f187825 */ /* 0x102fe200078e000a */
[----:B------:R-:W2:Y:S03]  /*0730*/  LDG.E R20, desc[UR6][R20.64] ;  /* 0x0000000614147981 */ /* 0x000ea6000c1e1900 */
[----:B------:R-:W-:Y:S01]  /*0740*/  IMAD.WIDE.U32 R22, R23, 0x4, R10 ;  /* 0x0000000417167825 */ /* 0x000fe200078e000a */
[----:B------:R-:W2:Y:S03]  /*0750*/  LDG.E R7, desc[UR6][R24.64] ;  /* 0x0000000618077981 */ /* 0x000ea6000c1e1900 */
[----:B------:R-:W-:Y:S02]  /*0760*/  IMAD.WIDE.U32 R18, R17, 0x4, R8 ;  /* 0x0000000411127825 */ /* 0x000fe400078e0008 */
[----:B------:R-:W3:Y:S02]  /*0770*/  LDG.E R22, desc[UR6][R22.64] ;  /* 0x0000000616167981 */ /* 0x000ee4000c1e1900 */
[----:B------:R-:W-:Y:S01]  /*0780*/  IMAD.WIDE.U32 R14, R27, 0x4, R10 ;  /* 0x000000041b0e7825 */ /* 0x000fe200078e000a */
[C---:B------:R-:W-:Y:S01]  /*0790*/  IADD3 R27, PT, PT, R29.reuse, R0, RZ ;  /* 0x000000001d1b7210 */ /* 0x040fe20007ffe0ff */
[----:B------:R-:W3:Y:S02]  /*07a0*/  LDG.E R19, desc[UR6][R18.64] ;  /* 0x0000000612137981 */ /* 0x000ee4000c1e1900 */
[----:B------:R-:W-:-:S02]  /*07b0*/  IMAD.WIDE.U32 R16, R29, 0x4, R8 ;  /* 0x000000041d107825 */ /* 0x000fc400078e0008 */
[----:B------:R-:W4:Y:S02]  /*07c0*/  LDG.E R14, desc[UR6][R14.64] ;  /* 0x000000060e0e7981 */ /* 0x000f24000c1e1900 */
[----:B------:R-:W-:Y:S02]  /*07d0*/  IMAD.WIDE.U32 R10, R4, 0x4, R10 ;  /* 0x00000004040a7825 */ /* 0x000fe400078e000a */
[----:B------:R-:W4:Y:S02]  /*07e0*/  LDG.E R16, desc[UR6][R16.64] ;  /* 0x0000000610107981 */ /* 0x000f24000c1e1900 */
[----:B------:R-:W-:Y:S02]  /*07f0*/  IMAD.WIDE.U32 R8, R27, 0x4, R8 ;  /* 0x000000041b087825 */ /* 0x000fe400078e0008 */
[----:B------:R-:W5:Y:S04]  /*0800*/  LDG.E R10, desc[UR6][R10.64] ;  /* 0x000000060a0a7981 */ /* 0x000f68000c1e1900 */
[----:B------:R-:W5:Y:S01]  /*0810*/  LDG.E R8, desc[UR6][R8.64] ;  /* 0x0000000608087981 */ /* 0x000f62000c1e1900 */
[----:B------:R-:W-:Y:S01]  /*0820*/  IADD3 R6, PT, PT, R6, 0x4, RZ ;  /* 0x0000000406067810 */ /* 0x000fe20007ffe0ff */
[----:B--2---:R-:W-:-:S04]  /*0830*/  IMAD R7, R7, R20, R12 ;  /* 0x0000001407077224 */ /* 0x004fc800078e020c */
[----:B---3--:R-:W-:-:S04]  /*0840*/  IMAD R7, R22, R19, R7 ;  /* 0x0000001316077224 */ /* 0x008fc800078e0207 */
[----:B----4-:R-:W-:-:S04]  /*0850*/  IMAD R7, R14, R16, R7 ;  /* 0x000000100e077224 */ /* 0x010fc800078e0207 */
[----:B-----5:R-:W-:-:S07]  /*0860*/  IMAD R12, R10, R8, R7 ;  /* 0x000000080a0c7224 */ /* 0x020fce00078e0207 */
.L_x_3:
[----:B------:R-:W-:Y:S05]  /*0870*/  @!P1 BRA `(.L_x_0) ;  /* 0x0000000000749947 */ /* 0x000fea0003800000 */
[----:B------:R-:W0:Y:S01]  /*0880*/  LDC.64 R8, c[0x0][0x388] ;  /* 0x0000e200ff087b82 */ /* 0x000e220000000a00 */
[----:B------:R-:W-:Y:S02]  /*0890*/  ISETP.NE.AND P0, PT, R13, 0x1, PT ;  /* 0x000000010d00780c */ /* 0x000fe40003f05270 */
[----:B------:R-:W-:-:S04]  /*08a0*/  LOP3.LUT R4, R5, 0x1, RZ, 0xc0, !PT ;  /* 0x0000000105047812 */ /* 0x000fc800078ec0ff */
[----:B------:R-:W-:Y:S01]  /*08b0*/  ISETP.NE.U32.AND P1, PT, R4, 0x1, PT ;  /* 0x000000010400780c */ /* 0x000fe20003f25070 */
[----:B------:R-:W1:Y:S06]  /*08c0*/  LDC.64 R18, c[0x0][0x380] ;  /* 0x0000e000ff127b82 */ /* 0x000e6c0000000a00 */
[----:B------:R-:W-:Y:S02]  /*08d0*/  @P0 IMAD R7, R2, R5, R6 ;  /* 0x0000000502070224 */ /* 0x000fe400078e0206 */
[----:B------:R-:W2:Y:S01]  /*08e0*/  LDC.64 R10, c[0x0][0x380] ;  /* 0x0000e000ff0a7b82 */ /* 0x000ea20000000a00 */
[C---:B------:R-:W-:Y:S01]  /*08f0*/  @P0 IMAD R17, R6.reuse, R0, R3 ;  /* 0x0000000006110224 */ /* 0x040fe200078e0203 */
[----:B------:R-:W-:-:S02]  /*0900*/  @P0 IADD3 R6, PT, PT, R6, 0x2, RZ ;  /* 0x0000000206060810 */ /* 0x000fc40007ffe0ff */
[----:B------:R-:W-:Y:S02]  /*0910*/  @P0 IADD3 R13, PT, PT, R7, 0x1, RZ ;  /* 0x00000001070d0810 */ /* 0x000fe40007ffe0ff */
[C---:B------:R-:W-:Y:S02]  /*0920*/  @P0 IADD3 R23, PT, PT, R17.reuse, R0, RZ ;  /* 0x0000000011170210 */ /* 0x040fe40007ffe0ff */
[----:B------:R-:W3:Y:S01]  /*0930*/  LDC.64 R14, c[0x0][0x388] ;  /* 0x0000e200ff0e7b82 */ /* 0x000ee20000000a00 */
[----:B0-----:R-:W-:-:S04]  /*0940*/  @P0 IMAD.WIDE.U32 R16, R17, 0x4, R8 ;  /* 0x0000000411100825 */ /* 0x001fc800078e0008 */
[----:B------:R-:W-:Y:S02]  /*0950*/  @P0 IMAD.WIDE.U32 R8, R23, 0x4, R8 ;  /* 0x0000000417080825 */ /* 0x000fe400078e0008 */
[----:B------:R-:W4:Y:S02]  /*0960*/  @P0 LDG.E R16, desc[UR6][R16.64] ;  /* 0x0000000610100981 */ /* 0x000f24000c1e1900 */
[--C-:B-1----:R-:W-:Y:S02]  /*0970*/  @P0 IMAD.WIDE.U32 R20, R7, 0x4, R18.reuse ;  /* 0x0000000407140825 */ /* 0x102fe400078e0012 */
[----:B------:R-:W5:Y:S02]  /*0980*/  @P0 LDG.E R8, desc[UR6][R8.64] ;  /* 0x0000000608080981 */ /* 0x000f64000c1e1900 */
[----:B------:R-:W-:Y:S02]  /*0990*/  @P0 IMAD.WIDE.U32 R18, R13, 0x4, R18 ;  /* 0x000000040d120825 */ /* 0x000fe400078e0012 */
[----:B------:R-:W4:Y:S02]  /*09a0*/  @P0 LDG.E R7, desc[UR6][R20.64] ;  /* 0x0000000614070981 */ /* 0x000f24000c1e1900 */
[----:B------:R-:W-:-:S02]  /*09b0*/  @!P1 IMAD R5, R2, R5, R6 ;  /* 0x0000000502059224 */ /* 0x000fc400078e0206 */
[----:B------:R-:W-:Y:S01]  /*09c0*/  @!P1 IMAD R13, R6, R0, R3 ;  /* 0x00000000060d9224 */ /* 0x000fe200078e0203 */
[----:B------:R-:W5:Y:S01]  /*09d0*/  @P0 LDG.E R18, desc[UR6][R18.64] ;  /* 0x0000000612120981 */ /* 0x000f62000c1e1900 */
[----:B--2---:R-:W-:-:S04]  /*09e0*/  @!P1 IMAD.WIDE.U32 R10, R5, 0x4, R10 ;  /* 0x00000004050a9825 */ /* 0x004fc800078e000a */
[----:B---3--:R-:W-:Y:S02]  /*09f0*/  @!P1 IMAD.WIDE.U32 R14, R13, 0x4, R14 ;  /* 0x000000040d0e9825 */ /* 0x008fe400078e000e */
[----:B------:R-:W2:Y:S04]  /*0a00*/  @!P1 LDG.E R11, desc[UR6][R10.64] ;  /* 0x000000060a0b9981 */ /* 0x000ea8000c1e1900 */
[----:B------:R-:W2:Y:S01]  /*0a10*/  @!P1 LDG.E R14, desc[UR6][R14.64] ;  /* 0x000000060e0e9981 */ /* 0x000ea2000c1e1900 */
[----:B----4-:R-:W-:-:S04]  /*0a20*/  @P0 IMAD R7, R7, R16, R12 ;  /* 0x0000001007070224 */ /* 0x010fc800078e020c */
[----:B-----5:R-:W-:-:S04]  /*0a30*/  @P0 IMAD R12, R18, R8, R7 ;  /* 0x00000008120c0224 */ /* 0x020fc800078e0207 */
[----:B--2---:R-:W-:-:S07]  /*0a40*/  @!P1 IMAD R12, R11, R14, R12 ;  /* 0x0000000e0b0c9224 */ /* 0x004fce00078e020c */
.L_x_0:
[----:B------:R-:W0:Y:S01]  /*0a50*/  LDC.64 R4, c[0x0][0x390] ;  /* 0x0000e400ff047b82 */ /* 0x000e220000000a00 */
[----:B------:R-:W-:-:S04]  /*0a60*/  IMAD R3, R2, R0, R3 ;  /* 0x0000000002037224 */ /* 0x000fc800078e0203 */
[----:B0-----:R-:W-:-:S05]  /*0a70*/  IMAD.WIDE.U32 R2, R3, 0x4, R4 ;  /* 0x0000000403027825 */ /* 0x001fca00078e0004 */
[----:B------:R-:W-:Y:S01]  /*0a80*/  STG.E desc[UR6][R2.64], R12 ;  /* 0x0000000c02007986 */ /* 0x000fe2000c101906 */
[----:B------:R-:W-:Y:S05]  /*0a90*/  EXIT ;  /* 0x000000000000794d */ /* 0x000fea0003800000 */
.L_x_4:
[----:B------:R-:W-:-:S00]  /*0aa0*/  BRA `(.L_x_4) ;  /* 0xfffffffc00fc7947 */ /* 0x000fc0000383ffff */
[----:B------:R-:W-:-:S00]  /*0ab0*/  NOP ;  /* 0x0000000000007918 */ /* 0x000fc00000000000 */
        /* <DEDUP_REMOVED lines=12> */
.L_x_5:


//--------------------- .nv.shared.reserved.0     --------------------------
	.section	.nv.shared.reserved.0,"aw",@nobits
	.weak		__nv_reservedSMEM_offset_0_alias
	.size		__nv_reservedSMEM_offset_0_alias, 0, 64
	.other		__nv_reservedSMEM_offset_0_alias,@"STO_CUDA_RESERVED_SHARED STV_DEFAULT"
__nv_reservedSMEM_offset_0_alias:
	.zero		0
	.zero		64


//--------------------- .nv.constant0._Z12matMulKernelPiS_S_jjj --------------------------
	.section	.nv.constant0._Z12matMulKernelPiS_S_jjj,"a",@progbits
	.sectionflags	@""
	.align	4
.nv.constant0._Z12matMulKernelPiS_S_jjj:
	.zero		932


//--------------------- SYMBOLS --------------------------

	.type		.nv.reservedSmem.offset0,@object
	.size		.nv.reservedSmem.offset0,0x4
